//
// Generated by NVIDIA NVVM Compiler
//
// Compiler Build ID: CL-36424714
// Cuda compilation tools, release 13.0, V13.0.88
// Based on NVVM 20.0.0
//

.version 9.0
.target sm_100
.address_size 64

	// .globl	_Z10cuda_hellov
.extern .func  (.param .b32 func_retval0) vprintf
(
	.param .b64 vprintf_param_0,
	.param .b64 vprintf_param_1
)
;
.global .align 1 .b8 $str[25] = {72, 101, 108, 108, 111, 32, 87, 111, 114, 108, 100, 32, 102, 114, 111, 109, 32, 71, 80, 85, 33, 37, 100, 10};

.visible .entry _Z10cuda_hellov()
{
	.local .align 8 .b8 	__local_depot0[8];
	.reg .b64 	%SP;
	.reg .b64 	%SPL;
	.reg .b32 	%r<4>;
	.reg .b64 	%rd<5>;

	mov.u64 	%SPL, __local_depot0;
	cvta.local.u64 	%SP, %SPL;
	add.u64 	%rd1, %SP, 0;
	add.u64 	%rd2, %SPL, 0;
	mov.u32 	%r1, %tid.x;
	st.local.u32 	[%rd2], %r1;
	mov.u64 	%rd3, $str;
	cvta.global.u64 	%rd4, %rd3;
	{ // callseq 0, 0
	.param .b64 param0;
	st.param.b64 	[param0], %rd4;
	.param .b64 param1;
	st.param.b64 	[param1], %rd1;
	.param .b32 retval0;
	call.uni (retval0), 
	vprintf, 
	(
	param0, 
	param1
	);
	ld.param.b32 	%r2, [retval0];
	} // callseq 0
	ret;

}


// ===== COMPILED SASS (sm_100) =====

	.target	sm_100

	.elftype	@"ET_EXEC"


//--------------------- .note.nv.tkinfo           --------------------------
	.section	.note.nv.tkinfo,"",@"SHT_NOTE"
	.sectionflags	@"SHF_NOTE_NV_TKINFO"
	.tkinfo
        /*0018*/ 	.word	0x00000002
        /*0030*/ 	.string	""
        /*0030*/ 	.string	"ptxas"
        /*0030*/ 	.string	"Cuda compilation tools, release 13.0, V13.0.88"
        /*0030*/ 	.string	"Build cuda_13.0.r13.0/compiler.36424714_0"
        /*0030*/ 	.string	"-arch sm_100 -m 64 "



//--------------------- .note.nv.cuinfo           --------------------------
	.section	.note.nv.cuinfo,"",@"SHT_NOTE"
	.sectionflags	@"SHF_NOTE_NV_CUINFO"
        /*0018*/ 	.short	0x0002
        /*001a*/ 	.short	0x0064
        /*001c*/ 	.short	0x0082
	.zero		2


//--------------------- .nv.info                  --------------------------
	.section	.nv.info,"",@"SHT_CUDA_INFO"
	.align	4


	//----- nvinfo : EIATTR_REGCOUNT
	.align		4
        /*0000*/ 	.byte	0x04, 0x2f
        /*0002*/ 	.short	(.L_2 - .L_1)
	.align		4
.L_1:
        /*0004*/ 	.word	index@(_Z10cuda_hellov)
        /*0008*/ 	.word	0x00000018


	//----- nvinfo : EIATTR_FRAME_SIZE
	.align		4
.L_2:
        /*000c*/ 	.byte	0x04, 0x11
        /*000e*/ 	.short	(.L_4 - .L_3)
	.align		4
.L_3:
        /*0010*/ 	.word	index@(_Z10cuda_hellov)
        /*0014*/ 	.word	0x00000008


	//----- nvinfo : EIATTR_MIN_STACK_SIZE
	.align		4
.L_4:
        /*0018*/ 	.byte	0x04, 0x12
        /*001a*/ 	.short	(.L_6 - .L_5)
	.align		4
.L_5:
        /*001c*/ 	.word	index@(_Z10cuda_hellov)
        /*0020*/ 	.word	0x00000008
.L_6:


//--------------------- .nv.compat                --------------------------
	.section	.nv.compat,"",@"SHT_CUDA_COMPAT_INFO"
	.align	4
        /*0000*/ 	.byte	0x02, 0x09, 0x00, 0x00, 0x02, 0x02, 0x01, 0x00, 0x02, 0x05, 0x05, 0x00, 0x03, 0x07, 0x01, 0x01
        /*0010*/ 	.byte	0x02, 0x03, 0x00, 0x00, 0x02, 0x06, 0x01, 0x00, 0x04, 0x0b, 0x08, 0x00, 0x09, 0x00, 0x00, 0x00
        /*0020*/ 	.byte	0x00, 0x00, 0x00, 0x00


//--------------------- .nv.info._Z10cuda_hellov  --------------------------
	.section	.nv.info._Z10cuda_hellov,"",@"SHT_CUDA_INFO"
	.sectionflags	@""
	.align	4


	//----- nvinfo : EIATTR_CUDA_API_VERSION
	.align		4
        /*0000*/ 	.byte	0x04, 0x37
        /*0002*/ 	.short	(.L_8 - .L_7)
.L_7:
        /*0004*/ 	.word	0x00000082


	//----- nvinfo : EIATTR_SPARSE_MMA_MASK
	.align		4
.L_8:
        /*0008*/ 	.byte	0x03, 0x50
        /*000a*/ 	.short	0x0000


	//----- nvinfo : EIATTR_MAXREG_COUNT
	.align		4
        /*000c*/ 	.byte	0x03, 0x1b
        /*000e*/ 	.short	0x00ff


	//----- nvinfo : EIATTR_EXTERNS
	.align		4
        /*0010*/ 	.byte	0x04, 0x0f
        /*0012*/ 	.short	(.L_10 - .L_9)


	//   ....[0]....
	.align		4
.L_9:
        /*0014*/ 	.word	index@(vprintf)


	//----- nvinfo : EIATTR_MERCURY_ISA_VERSION
	.align		4
.L_10:
        /*0018*/ 	.byte	0x03, 0x5f
        /*001a*/ 	.short	0x0101


	//----- nvinfo : EIATTR_VRC_CTA_INIT_COUNT
	.align		4
        /*001c*/ 	.byte	0x02, 0x4a
	.zero		1
	.zero		1


	//----- nvinfo : EIATTR_SYSCALL_OFFSETS
	.align		4
        /*0020*/ 	.byte	0x04, 0x46
        /*0022*/ 	.short	(.L_12 - .L_11)


	//   ....[0]....
.L_11:
        /*0024*/ 	.word	0x000000e0


	//----- nvinfo : EIATTR_EXIT_INSTR_OFFSETS
	.align		4
.L_12:
        /*0028*/ 	.byte	0x04, 0x1c
        /*002a*/ 	.short	(.L_14 - .L_13)


	//   ....[0]....
.L_13:
        /*002c*/ 	.word	0x000000f0


	//----- nvinfo : EIATTR_SW_WAR
	.align		4
.L_14:
        /*0030*/ 	.byte	0x04, 0x36
        /*0032*/ 	.short	(.L_16 - .L_15)
.L_15:
        /*0034*/ 	.word	0x00000008
.L_16:


//--------------------- .nv.callgraph             --------------------------
	.section	.nv.callgraph,"",@"SHT_CUDA_CALLGRAPH"
	.align	4
	.sectionentsize	8
	.align		4
        /*0000*/ 	.word	0x00000000
	.align		4
        /*0004*/ 	.word	0xffffffff
	.align		4
        /*0008*/ 	.word	index@(_Z10cuda_hellov)
	.align		4
        /*000c*/ 	.word	index@(vprintf)
	.align		4
        /*0010*/ 	.word	0x00000000
	.align		4
        /*0014*/ 	.word	0xfffffffe
	.align		4
        /*0018*/ 	.word	0x00000000
	.align		4
        /*001c*/ 	.word	0xfffffffd
	.align		4
        /*0020*/ 	.word	0x00000000
	.align		4
        /*0024*/ 	.word	0xfffffffc


//--------------------- .nv.constant4             --------------------------
	.section	.nv.constant4,"a",@progbits
	.align	8
	.align		8
.nv.constant4:
        /*0000*/ 	.dword	vprintf
	.align		8
        /*0008*/ 	.dword	$str


//--------------------- .text._Z10cuda_hellov     --------------------------
	.section	.text._Z10cuda_hellov,"ax",@progbits
	.align	128
        .global         _Z10cuda_hellov
        .type           _Z10cuda_hellov,@function
        .size           _Z10cuda_hellov,(.L_x_2 - _Z10cuda_hellov)
        .other          _Z10cuda_hellov,@"STO_CUDA_ENTRY STV_DEFAULT"
_Z10cuda_hellov:
.text._Z10cuda_hellov:
[----:B------:R-:W0:Y:S01]  /*0000*/  LDC R1, c[0x0][0x37c] ;  /* 0x0000df00ff017b82 */ /* 0x000e220000000800 */
[----:B------:R-:W1:Y:S01]  /*0010*/  S2R R8, SR_TID.X ;  /* 0x0000000000087919 */ /* 0x000e620000002100 */
[----:B0-----:R-:W-:Y:S01]  /*0020*/  VIADD R1, R1, 0xfffffff8 ;  /* 0xfffffff801017836 */ /* 0x001fe20000000000 */
[----:B------:R-:W-:Y:S01]  /*0030*/  MOV R0, 0x0 ;  /* 0x0000000000007802 */ /* 0x000fe20000000f00 */
[----:B------:R-:W0:Y:S04]  /*0040*/  LDCU UR4, c[0x0][0x2f8] ;  /* 0x00005f00ff0477ac */ /* 0x000e280008000800 */
[----:B------:R2:W3:Y:S01]  /*0050*/  LDC.64 R2, c[0x4][R0] ;  /* 0x0100000000027b82 */ /* 0x0004e20000000a00 */
[----:B------:R-:W4:Y:S01]  /*0060*/  LDCU.64 UR6, c[0x4][0x8] ;  /* 0x01000100ff0677ac */ /* 0x000f220008000a00 */
[----:B------:R-:W5:Y:S01]  /*0070*/  LDCU UR5, c[0x0][0x2fc] ;  /* 0x00005f80ff0577ac */ /* 0x000f620008000800 */
[----:B0-----:R-:W-:Y:S01]  /*0080*/  IADD3 R6, P0, PT, R1, UR4, RZ ;  /* 0x0000000401067c10 */ /* 0x001fe2000ff1e0ff */
[----:B----4-:R-:W-:Y:S01]  /*0090*/  IMAD.U32 R4, RZ, RZ, UR6 ;  /* 0x00000006ff047e24 */ /* 0x010fe2000f8e00ff */
[----:B------:R-:W-:-:S03]  /*00a0*/  MOV R5, UR7 ;  /* 0x0000000700057c02 */ /* 0x000fc60008000f00 */
[----:B-----5:R-:W-:Y:S01]  /*00b0*/  IMAD.X R7, RZ, RZ, UR5, P0 ;  /* 0x00000005ff077e24 */ /* 0x020fe200080e06ff */
[----:B-1----:R2:W-:Y:S07]  /*00c0*/  STL [R1], R8 ;  /* 0x0000000801007387 */ /* 0x0025ee0000100800 */
[----:B------:R-:W-:-:S07]  /*00d0*/  LEPC R20, `(.L_x_0) ;  /* 0x000000001014794e */ /* 0x000fce0000000000 */
[----:B--23--:R-:W-:Y:S05]  /*00e0*/  CALL.ABS.NOINC R2 ;  /* 0x0000000002007343 */ /* 0x00cfea0003c00000 */
.L_x_0:
[----:B------:R-:W-:Y:S05]  /*00f0*/  EXIT ;  /* 0x000000000000794d */ /* 0x000fea0003800000 */
.L_x_1:
[----:B------:R-:W-:-:S00]  /*0100*/  BRA `(.L_x_1) ;  /* 0xfffffffc00fc7947 */ /* 0x000fc0000383ffff */
[----:B------:R-:W-:-:S00]  /*0110*/  NOP ;  /* 0x0000000000007918 */ /* 0x000fc00000000000 */
        /* <DEDUP_REMOVED lines=14> */
.L_x_2:


//--------------------- .nv.global.init           --------------------------
	.section	.nv.global.init,"aw",@progbits
.nv.global.init:
	.type		$str,@object
	.size		$str,(.L_0 - $str)
$str:
        /*0000*/ 	.byte	0x48, 0x65, 0x6c, 0x6c, 0x6f, 0x20, 0x57, 0x6f, 0x72, 0x6c, 0x64, 0x20, 0x66, 0x72, 0x6f, 0x6d
        /*0010*/ 	.byte	0x20, 0x47, 0x50, 0x55, 0x21, 0x25, 0x64, 0x0a, 0x00
.L_0:


//--------------------- .nv.shared.reserved.0     --------------------------
	.section	.nv.shared.reserved.0,"aw",@nobits
	.weak		__nv_reservedSMEM_offset_0_alias
	.size		__nv_reservedSMEM_offset_0_alias, 0, 64
	.other		__nv_reservedSMEM_offset_0_alias,@"STO_CUDA_RESERVED_SHARED STV_DEFAULT"
__nv_reservedSMEM_offset_0_alias:
	.zero		0
	.zero		64


//--------------------- .nv.constant0._Z10cuda_hellov --------------------------
	.section	.nv.constant0._Z10cuda_hellov,"a",@progbits
	.sectionflags	@""
	.align	4
.nv.constant0._Z10cuda_hellov:
	.zero		896


//--------------------- SYMBOLS --------------------------

	.type		.nv.reservedSmem.offset0,@object
	.size		.nv.reservedSmem.offset0,0x4
	.type		vprintf,@function
